	.headerflags	@"EF_CUDA_TEXMODE_UNIFIED EF_CUDA_64BIT_ADDRESS EF_CUDA_ACCELERATORS EF_CUDA_SM90 EF_CUDA_VIRTUAL_SM(EF_CUDA_SM90)"
	.elftype	@"ET_EXEC"


//--------------------- .nv.info                  --------------------------
	.section	.nv.info,"",@"SHT_CUDA_INFO"
	.align	4


	//----- nvinfo : EIATTR_REGCOUNT
	.align		4
        /*0000*/ 	.byte	0x04, 0x2f
        /*0002*/ 	.short	(.L_3 - .L_2)
	.align		4
.L_2:
        /*0004*/ 	.word	index@(triton_poi_fused__native_batch_norm_legit_no_training_add_relu_37)
        /*0008*/ 	.word	0x0000001e


	//----- nvinfo : EIATTR_MIN_STACK_SIZE
	.align		4
.L_3:
        /*000c*/ 	.byte	0x04, 0x12
        /*000e*/ 	.short	(.L_5 - .L_4)
	.align		4
.L_4:
        /*0010*/ 	.word	index@(triton_poi_fused__native_batch_norm_legit_no_training_add_relu_37)
        /*0014*/ 	.word	0x00000000


	//----- nvinfo : EIATTR_FRAME_SIZE
	.align		4
.L_5:
        /*0018*/ 	.byte	0x04, 0x11
        /*001a*/ 	.short	(.L_7 - .L_6)
	.align		4
.L_6:
        /*001c*/ 	.word	index@(triton_poi_fused__native_batch_norm_legit_no_training_add_relu_37)
        /*0020*/ 	.word	0x00000000


	//----- nvinfo : EIATTR_MIN_STACK_SIZE
	.align		4
.L_7:
        /*0024*/ 	.byte	0x04, 0x12
        /*0026*/ 	.short	(.L_9 - .L_8)
	.align		4
.L_8:
        /*0028*/ 	.word	index@(triton_poi_fused__native_batch_norm_legit_no_training_add_relu_37)
        /*002c*/ 	.word	0x00000000
.L_9:


//--------------------- .nv.info.triton_poi_fused__native_batch_norm_legit_no_training_add_relu_37 --------------------------
	.section	.nv.info.triton_poi_fused__native_batch_norm_legit_no_training_add_relu_37,"",@"SHT_CUDA_INFO"
	.sectionflags	@""
	.align	4


	//----- nvinfo : EIATTR_CUDA_API_VERSION
	.align		4
        /*0000*/ 	.byte	0x04, 0x37
        /*0002*/ 	.short	(.L_11 - .L_10)
.L_10:
        /*0004*/ 	.word	0x0000007c


	//----- nvinfo : EIATTR_KPARAM_INFO
	.align		4
.L_11:
        /*0008*/ 	.byte	0x04, 0x17
        /*000a*/ 	.short	(.L_13 - .L_12)
.L_12:
        /*000c*/ 	.word	0x00000000
        /*0010*/ 	.short	0x0009
        /*0012*/ 	.short	0x0044
        /*0014*/ 	.byte	0x00, 0xf0, 0x11, 0x00


	//----- nvinfo : EIATTR_KPARAM_INFO
	.align		4
.L_13:
        /*0018*/ 	.byte	0x04, 0x17
        /*001a*/ 	.short	(.L_15 - .L_14)
.L_14:
        /*001c*/ 	.word	0x00000000
        /*0020*/ 	.short	0x0008
        /*0022*/ 	.short	0x0040
        /*0024*/ 	.byte	0x00, 0xf0, 0x11, 0x00


	//----- nvinfo : EIATTR_KPARAM_INFO
	.align		4
.L_15:
        /*0028*/ 	.byte	0x04, 0x17
        /*002a*/ 	.short	(.L_17 - .L_16)
.L_16:
        /*002c*/ 	.word	0x00000000
        /*0030*/ 	.short	0x0007
        /*0032*/ 	.short	0x0038
        /*0034*/ 	.byte	0x00, 0xf4, 0x21, 0x00


	//----- nvinfo : EIATTR_KPARAM_INFO
	.align		4
.L_17:
        /*0038*/ 	.byte	0x04, 0x17
        /*003a*/ 	.short	(.L_19 - .L_18)
.L_18:
        /*003c*/ 	.word	0x00000000
        /*0040*/ 	.short	0x0006
        /*0042*/ 	.short	0x0030
        /*0044*/ 	.byte	0x00, 0xf4, 0x21, 0x00


	//----- nvinfo : EIATTR_KPARAM_INFO
	.align		4
.L_19:
        /*0048*/ 	.byte	0x04, 0x17
        /*004a*/ 	.short	(.L_21 - .L_20)
.L_20:
        /*004c*/ 	.word	0x00000000
        /*0050*/ 	.short	0x0005
        /*0052*/ 	.short	0x0028
        /*0054*/ 	.byte	0x00, 0xf4, 0x21, 0x00


	//----- nvinfo : EIATTR_KPARAM_INFO
	.align		4
.L_21:
        /*0058*/ 	.byte	0x04, 0x17
        /*005a*/ 	.short	(.L_23 - .L_22)
.L_22:
        /*005c*/ 	.word	0x00000000
        /*0060*/ 	.short	0x0004
        /*0062*/ 	.short	0x0020
        /*0064*/ 	.byte	0x00, 0xf4, 0x21, 0x00


	//----- nvinfo : EIATTR_KPARAM_INFO
	.align		4
.L_23:
        /*0068*/ 	.byte	0x04, 0x17
        /*006a*/ 	.short	(.L_25 - .L_24)
.L_24:
        /*006c*/ 	.word	0x00000000
        /*0070*/ 	.short	0x0003
        /*0072*/ 	.short	0x0018
        /*0074*/ 	.byte	0x00, 0xf4, 0x21, 0x00


	//----- nvinfo : EIATTR_KPARAM_INFO
	.align		4
.L_25:
        /*0078*/ 	.byte	0x04, 0x17
        /*007a*/ 	.short	(.L_27 - .L_26)
.L_26:
        /*007c*/ 	.word	0x00000000
        /*0080*/ 	.short	0x0002
        /*0082*/ 	.short	0x0010
        /*0084*/ 	.byte	0x00, 0xf4, 0x21, 0x00


	//----- nvinfo : EIATTR_KPARAM_INFO
	.align		4
.L_27:
        /*0088*/ 	.byte	0x04, 0x17
        /*008a*/ 	.short	(.L_29 - .L_28)
.L_28:
        /*008c*/ 	.word	0x00000000
        /*0090*/ 	.short	0x0001
        /*0092*/ 	.short	0x0008
        /*0094*/ 	.byte	0x00, 0xf4, 0x21, 0x00


	//----- nvinfo : EIATTR_KPARAM_INFO
	.align		4
.L_29:
        /*0098*/ 	.byte	0x04, 0x17
        /*009a*/ 	.short	(.L_31 - .L_30)
.L_30:
        /*009c*/ 	.word	0x00000000
        /*00a0*/ 	.short	0x0000
        /*00a2*/ 	.short	0x0000
        /*00a4*/ 	.byte	0x00, 0xf4, 0x21, 0x00


	//----- nvinfo : EIATTR_SPARSE_MMA_MASK
	.align		4
.L_31:
        /*00a8*/ 	.byte	0x03, 0x50
        /*00aa*/ 	.short	0x0000


	//----- nvinfo : EIATTR_MAXREG_COUNT
	.align		4
        /*00ac*/ 	.byte	0x03, 0x1b
        /*00ae*/ 	.short	0x00ff


	//----- nvinfo : EIATTR_EXIT_INSTR_OFFSETS
	.align		4
        /*00b0*/ 	.byte	0x04, 0x1c
        /*00b2*/ 	.short	(.L_33 - .L_32)


	//   ....[0]....
.L_32:
        /*00b4*/ 	.word	0x00000860


	//   ....[1]....
        /*00b8*/ 	.word	0x000008b0


	//----- nvinfo : EIATTR_REQNTID
	.align		4
.L_33:
        /*00bc*/ 	.byte	0x04, 0x10
        /*00be*/ 	.short	(.L_35 - .L_34)
.L_34:
        /*00c0*/ 	.word	0x00000080
        /*00c4*/ 	.word	0x00000001
        /*00c8*/ 	.word	0x00000001


	//----- nvinfo : EIATTR_CBANK_PARAM_SIZE
	.align		4
.L_35:
        /*00cc*/ 	.byte	0x03, 0x19
        /*00ce*/ 	.short	0x0048


	//----- nvinfo : EIATTR_PARAM_CBANK
	.align		4
        /*00d0*/ 	.byte	0x04, 0x0a
        /*00d2*/ 	.short	(.L_37 - .L_36)
	.align		4
.L_36:
        /*00d4*/ 	.word	index@(.nv.constant0.triton_poi_fused__native_batch_norm_legit_no_training_add_relu_37)
        /*00d8*/ 	.short	0x0210
        /*00da*/ 	.short	0x0048


	//----- nvinfo : EIATTR_SW_WAR
	.align		4
.L_37:
        /*00dc*/ 	.byte	0x04, 0x36
        /*00de*/ 	.short	(.L_39 - .L_38)
.L_38:
        /*00e0*/ 	.word	0x00000008
.L_39:


//--------------------- .nv.callgraph             --------------------------
	.section	.nv.callgraph,"",@"SHT_CUDA_CALLGRAPH"
	.align	4
	.sectionentsize	8
	.align		4
        /*0000*/ 	.word	0x00000000
	.align		4
        /*0004*/ 	.word	0xffffffff
	.align		4
        /*0008*/ 	.word	0x00000000
	.align		4
        /*000c*/ 	.word	0xfffffffe
	.align		4
        /*0010*/ 	.word	0x00000000
	.align		4
        /*0014*/ 	.word	0xfffffffd
	.align		4
        /*0018*/ 	.word	0x00000000
	.align		4
        /*001c*/ 	.word	0xfffffffc


//--------------------- .nv.constant4             --------------------------
	.section	.nv.constant4,"a",@progbits
	.align	8
	.align		8
.nv.constant4:
        /*0000*/ 	.dword	_$_str
	.align		8
        /*0008*/ 	.dword	_$_str_$_2


//--------------------- .text.triton_poi_fused__native_batch_norm_legit_no_training_add_relu_37 --------------------------
	.section	.text.triton_poi_fused__native_batch_norm_legit_no_training_add_relu_37,"ax",@progbits
	.sectionflags	@"SHF_BARRIERS=1"
	.align	128
        .global         triton_poi_fused__native_batch_norm_legit_no_training_add_relu_37
        .type           triton_poi_fused__native_batch_norm_legit_no_training_add_relu_37,@function
        .size           triton_poi_fused__native_batch_norm_legit_no_training_add_relu_37,(.L_x_1 - triton_poi_fused__native_batch_norm_legit_no_training_add_relu_37)
        .other          triton_poi_fused__native_batch_norm_legit_no_training_add_relu_37,@"STO_CUDA_ENTRY STV_DEFAULT"
triton_poi_fused__native_batch_norm_legit_no_training_add_relu_37:
.text.triton_poi_fused__native_batch_norm_legit_no_training_add_relu_37:
[----:B------:R-:W0:Y:S01]  /*0000*/  LDC R1, c[0x0][0x28] ;  /* 0x00000a00ff017b82 */ /* 0x000e220000000800 */
[----:B------:R-:W1:Y:S07]  /*0010*/  S2R R21, SR_CTAID.Y ;  /* 0x0000000000157919 */ /* 0x000e6e0000002600 */
[----:B------:R-:W2:Y:S01]  /*0020*/  LDC.64 R4, c[0x0][0x220] ;  /* 0x00008800ff047b82 */ /* 0x000ea20000000a00 */
[----:B------:R-:W-:Y:S01]  /*0030*/  ULDC.64 UR6, c[0x0][0x208] ;  /* 0x0000820000067ab9 */ /* 0x000fe20000000a00 */
[----:B------:R-:W3:Y:S01]  /*0040*/  S2R R9, SR_TID.X ;  /* 0x0000000000097919 */ /* 0x000ee20000002100 */
[----:B------:R-:W4:Y:S05]  /*0050*/  S2R R11, SR_CTAID.X ;  /* 0x00000000000b7919 */ /* 0x000f2a0000002500 */
[----:B------:R-:W5:Y:S08]  /*0060*/  LDC.64 R18, c[0x0][0x210] ;  /* 0x00008400ff127b82 */ /* 0x000f700000000a00 */
[----:B------:R-:W4:Y:S08]  /*0070*/  LDC.64 R12, c[0x0][0x218] ;  /* 0x00008600ff0c7b82 */ /* 0x000f300000000a00 */
[----:B------:R-:W5:Y:S01]  /*0080*/  LDC.64 R14, c[0x0][0x228] ;  /* 0x00008a00ff0e7b82 */ /* 0x000f620000000a00 */
[----:B-1----:R-:W-:-:S07]  /*0090*/  IMAD.SHL.U32 R21, R21, 0x40, RZ ;  /* 0x0000004015157824 */ /* 0x002fce00078e00ff */
[----:B------:R-:W1:Y:S01]  /*00a0*/  LDC.64 R16, c[0x0][0x230] ;  /* 0x00008c00ff107b82 */ /* 0x000e620000000a00 */
[----:B---3--:R-:W-:-:S05]  /*00b0*/  IMAD.SHL.U32 R10, R9, 0x2, RZ ;  /* 0x00000002090a7824 */ /* 0x008fca00078e00ff */
[----:B------:R-:W-:-:S04]  /*00c0*/  LOP3.LUT R0, R21, 0x3e, R10, 0xf8, !PT ;  /* 0x0000003e15007812 */ /* 0x000fc800078ef80a */
[----:B------:R-:W-:Y:S02]  /*00d0*/  SHF.R.S32.HI R3, RZ, 0x1f, R0 ;  /* 0x0000001fff037819 */ /* 0x000fe40000011400 */
[----:B------:R-:W-:Y:S02]  /*00e0*/  ISETP.GE.AND P1, PT, R0, 0x200, PT ;  /* 0x000002000000780c */ /* 0x000fe40003f26270 */
[----:B------:R-:W-:Y:S02]  /*00f0*/  LEA.HI R7, R3, R0, RZ, 0x7 ;  /* 0x0000000003077211 */ /* 0x000fe400078f38ff */
[----:B------:R-:W-:Y:S02]  /*0100*/  CS2R R2, SRZ ;  /* 0x0000000000027805 */ /* 0x000fe4000001ff00 */
[----:B------:R-:W-:-:S05]  /*0110*/  LOP3.LUT R27, R7, 0xffffff80, RZ, 0xc0, !PT ;  /* 0xffffff80071b7812 */ /* 0x000fca00078ec0ff */
[----:B------:R-:W-:-:S04]  /*0120*/  IMAD.IADD R27, R0, 0x1, -R27 ;  /* 0x00000001001b7824 */ /* 0x000fc800078e0a1b */
[----:B--2---:R-:W-:-:S05]  /*0130*/  IMAD.WIDE R4, R27, 0x4, R4 ;  /* 0x000000041b047825 */ /* 0x004fca00078e0204 */
[----:B------:R2:W3:Y:S01]  /*0140*/  @!P1 LDG.E.EL.64 R2, desc[UR6][R4.64] ;  /* 0x0000000604029981 */ /* 0x0004e2000c2e1b00 */
[----:B------:R-:W-:Y:S01]  /*0150*/  LOP3.LUT R20, R9, 0x20, RZ, 0xc0, !PT ;  /* 0x0000002009147812 */ /* 0x000fe200078ec0ff */
[----:B------:R-:W-:Y:S02]  /*0160*/  IMAD.SHL.U32 R7, R7, 0x4, RZ ;  /* 0x0000000407077824 */ /* 0x000fe400078e00ff */
[----:B0---4-:R-:W-:Y:S01]  /*0170*/  IMAD.WIDE R22, R27, 0x4, R12 ;  /* 0x000000041b167825 */ /* 0x011fe200078e020c */
[----:B------:R-:W-:Y:S02]  /*0180*/  LOP3.LUT R8, R20, 0x40, R9, 0xf8, !PT ;  /* 0x0000004014087812 */ /* 0x000fe400078ef809 */
[----:B------:R-:W-:Y:S02]  /*0190*/  LOP3.LUT R7, R7, 0xfffffe00, RZ, 0xc0, !PT ;  /* 0xfffffe0007077812 */ /* 0x000fe400078ec0ff */
[----:B------:R-:W-:Y:S02]  /*01a0*/  SHF.R.U32.HI R8, RZ, 0x5, R8 ;  /* 0x00000005ff087819 */ /* 0x000fe40000011608 */
[----:B--2---:R-:W-:-:S03]  /*01b0*/  CS2R R4, SRZ ;  /* 0x0000000000047805 */ /* 0x004fc6000001ff00 */
[----:B------:R-:W-:-:S05]  /*01c0*/  IMAD R6, R11, 0x4, R8 ;  /* 0x000000040b067824 */ /* 0x000fca00078e0208 */
[C---:B------:R-:W-:Y:S01]  /*01d0*/  ISETP.GE.AND P0, PT, R6.reuse, 0x4, PT ;  /* 0x000000040600780c */ /* 0x040fe20003f06270 */
[----:B------:R-:W-:-:S03]  /*01e0*/  IMAD R6, R6, 0x80, R27 ;  /* 0x0000008006067824 */ /* 0x000fc600078e021b */
[----:B------:R-:W-:Y:S01]  /*01f0*/  ISETP.LT.AND P0, PT, R0, 0x200, !P0 ;  /* 0x000002000000780c */ /* 0x000fe20004701270 */
[----:B------:R-:W-:Y:S01]  /*0200*/  IMAD.IADD R0, R6, 0x1, R7 ;  /* 0x0000000106007824 */ /* 0x000fe200078e0207 */
[----:B------:R-:W-:-:S03]  /*0210*/  CS2R R6, SRZ ;  /* 0x0000000000067805 */ /* 0x000fc6000001ff00 */
[----:B-----5:R-:W-:-:S03]  /*0220*/  IMAD.WIDE R18, R0, 0x4, R18 ;  /* 0x0000000400127825 */ /* 0x020fc600078e0212 */
[----:B------:R0:W2:Y:S01]  /*0230*/  @!P1 LDG.E.EL.64 R6, desc[UR6][R22.64] ;  /* 0x0000000616069981 */ /* 0x0000a2000c2e1b00 */
[----:B------:R-:W-:Y:S01]  /*0240*/  IMAD.WIDE R24, R27, 0x4, R14 ;  /* 0x000000041b187825 */ /* 0x000fe200078e020e */
[----:B------:R-:W-:-:S03]  /*0250*/  CS2R R14, SRZ ;  /* 0x00000000000e7805 */ /* 0x000fc6000001ff00 */
[----:B------:R4:W2:Y:S01]  /*0260*/  @P0 LDG.E.EL.64 R4, desc[UR6][R18.64] ;  /* 0x0000000612040981 */ /* 0x0008a2000c2e1b00 */
[----:B------:R-:W-:Y:S01]  /*0270*/  CS2R R12, SRZ ;  /* 0x00000000000c7805 */ /* 0x000fe2000001ff00 */
[----:B-1----:R-:W-:Y:S02]  /*0280*/  IMAD.WIDE R26, R27, 0x4, R16 ;  /* 0x000000041b1a7825 */ /* 0x002fe400078e0210 */
[----:B------:R1:W5:Y:S04]  /*0290*/  @!P1 LDG.E.EL.64 R14, desc[UR6][R24.64] ;  /* 0x00000006180e9981 */ /* 0x000368000c2e1b00 */
[----:B------:R1:W5:Y:S01]  /*02a0*/  @!P1 LDG.E.EL.64 R12, desc[UR6][R26.64] ;  /* 0x000000061a0c9981 */ /* 0x000362000c2e1b00 */
[----:B------:R-:W-:Y:S02]  /*02b0*/  SHF.R.U32.HI R17, RZ, 0x1, R9 ;  /* 0x00000001ff117819 */ /* 0x000fe40000011609 */
[----:B------:R-:W-:-:S02]  /*02c0*/  LOP3.LUT R16, R9, 0x40, RZ, 0xc0, !PT ;  /* 0x0000004009107812 */ /* 0x000fc400078ec0ff */
[----:B0-----:R-:W-:Y:S02]  /*02d0*/  SHF.R.U32.HI R23, RZ, 0x1, R20 ;  /* 0x00000001ff177819 */ /* 0x001fe40000011614 */
[----:B------:R-:W-:Y:S02]  /*02e0*/  SGXT.U32 R20, R17, 0x4 ;  /* 0x000000041114781a */ /* 0x000fe40000000000 */
[----:B------:R-:W-:-:S04]  /*02f0*/  SHF.R.U32.HI R22, RZ, 0x1, R16 ;  /* 0x00000001ff167819 */ /* 0x000fc80000011610 */
[----:B------:R-:W-:-:S04]  /*0300*/  LOP3.LUT R16, R22, R23, R20, 0xfe, !PT ;  /* 0x0000001716107212 */ /* 0x000fc800078efe14 */
[----:B------:R-:W-:-:S04]  /*0310*/  LOP3.LUT R21, R16, R21, RZ, 0xfc, !PT ;  /* 0x0000001510157212 */ /* 0x000fc800078efcff */
[----:B------:R-:W-:-:S04]  /*0320*/  SHF.R.S32.HI R16, RZ, 0x1f, R21 ;  /* 0x0000001fff107819 */ /* 0x000fc80000011415 */
[----:B----4-:R-:W-:Y:S02]  /*0330*/  LEA.HI R18, R16, R21, RZ, 0x7 ;  /* 0x0000001510127211 */ /* 0x010fe400078f38ff */
[----:B------:R-:W0:Y:S01]  /*0340*/  LDC.64 R16, c[0x0][0x238] ;  /* 0x00008e00ff107b82 */ /* 0x000e220000000a00 */
[----:B-1----:R-:W-:Y:S02]  /*0350*/  LOP3.LUT R24, R9, 0x1, RZ, 0xc0, !PT ;  /* 0x0000000109187812 */ /* 0x002fe400078ec0ff */
[C---:B------:R-:W-:Y:S01]  /*0360*/  LOP3.LUT R26, R18.reuse, 0x3fffff80, RZ, 0xc0, !PT ;  /* 0x3fffff80121a7812 */ /* 0x040fe200078ec0ff */
[----:B------:R-:W-:Y:S02]  /*0370*/  IMAD.SHL.U32 R18, R18, 0x10, RZ ;  /* 0x0000001012127824 */ /* 0x000fe400078e00ff */
[----:B------:R-:W-:Y:S02]  /*0380*/  IMAD R11, R11, 0x2, R24 ;  /* 0x000000020b0b7824 */ /* 0x000fe400078e0218 */
[----:B------:R-:W-:Y:S01]  /*0390*/  IMAD.IADD R26, R21, 0x1, -R26 ;  /* 0x00000001151a7824 */ /* 0x000fe200078e0a1a */
[----:B------:R-:W-:Y:S01]  /*03a0*/  LOP3.LUT R19, R18, 0xfffff800, RZ, 0xc0, !PT ;  /* 0xfffff80012137812 */ /* 0x000fe200078ec0ff */
[----:B------:R-:W-:-:S04]  /*03b0*/  IMAD.SHL.U32 R11, R11, 0x2, RZ ;  /* 0x000000020b0b7824 */ /* 0x000fc800078e00ff */
[----:B------:R-:W-:Y:S01]  /*03c0*/  IMAD R26, R26, 0x4, R19 ;  /* 0x000000041a1a7824 */ /* 0x000fe200078e0213 */
[----:B------:R-:W-:-:S03]  /*03d0*/  ISETP.GE.AND P1, PT, R11, 0x4, PT ;  /* 0x000000040b00780c */ /* 0x000fc60003f26270 */
[----:B------:R-:W-:Y:S01]  /*03e0*/  IMAD.IADD R11, R11, 0x1, R26 ;  /* 0x000000010b0b7824 */ /* 0x000fe200078e021a */
[----:B------:R-:W-:-:S03]  /*03f0*/  ISETP.LT.AND P1, PT, R21, 0x200, !P1 ;  /* 0x000002001500780c */ /* 0x000fc60004f21270 */
[----:B------:R-:W-:-:S04]  /*0400*/  VIADD R19, R11, 0x400 ;  /* 0x000004000b137836 */ /* 0x000fc80000000000 */
[----:B0-----:R-:W-:Y:S01]  /*0410*/  IMAD.WIDE R16, R19, 0x4, R16 ;  /* 0x0000000413107825 */ /* 0x001fe200078e0210 */
[----:B------:R-:W-:-:S06]  /*0420*/  CS2R R18, SRZ ;  /* 0x0000000000127805 */ /* 0x000fcc000001ff00 */
[----:B------:R0:W4:Y:S01]  /*0430*/  @P1 LDG.E.EL.64 R18, desc[UR6][R16.64] ;  /* 0x0000000610121981 */ /* 0x000122000c2e1b00 */
[----:B------:R-:W1:Y:S01]  /*0440*/  S2UR UR5, SR_CgaCtaId ;  /* 0x00000000000579c3 */ /* 0x000e620000008800 */
[----:B0-----:R-:W-:Y:S01]  /*0450*/  IMAD.MOV.U32 R16, RZ, RZ, 0x3e800000 ;  /* 0x3e800000ff107424 */ /* 0x001fe200078e00ff */
[----:B------:R-:W-:Y:S02]  /*0460*/  UMOV UR4, 0x400 ;  /* 0x0000040000047882 */ /* 0x000fe40000000000 */
[----:B-1----:R-:W-:Y:S01]  /*0470*/  UPRMT UR4, UR5, 0x654, UR4 ;  /* 0x0000065405047896 */ /* 0x002fe20008000004 */
[----:B---3--:R-:W-:Y:S01]  /*0480*/  FADD R2, R2, 9.9999997473787516356e-06 ;  /* 0x3727c5ac02027421 */ /* 0x008fe20000000000 */
[----:B------:R-:W-:-:S03]  /*0490*/  FADD R3, R3, 9.9999997473787516356e-06 ;  /* 0x3727c5ac03037421 */ /* 0x000fc60000000000 */
[----:B------:R-:W0:Y:S08]  /*04a0*/  MUFU.SQRT R21, R2 ;  /* 0x0000000200157308 */ /* 0x000e300000002000 */
[----:B------:R-:W1:Y:S01]  /*04b0*/  MUFU.SQRT R25, R3 ;  /* 0x0000000300197308 */ /* 0x000e620000002000 */
[C---:B0-----:R-:W-:Y:S02]  /*04c0*/  FSETP.GT.AND P2, PT, R21.reuse, 8.50705917302346158658e+37, PT ;  /* 0x7e8000001500780b */ /* 0x041fe40003f44000 */
[----:B------:R-:W-:-:S02]  /*04d0*/  FSETP.GEU.AND P4, PT, R21, 1.175494350822287508e-38, PT ;  /* 0x008000001500780b */ /* 0x000fc40003f8e000 */
[C---:B-1----:R-:W-:Y:S02]  /*04e0*/  FSETP.GT.AND P3, PT, R25.reuse, 8.50705917302346158658e+37, PT ;  /* 0x7e8000001900780b */ /* 0x042fe40003f64000 */
[----:B------:R-:W-:-:S07]  /*04f0*/  FSETP.GEU.AND P5, PT, R25, 1.175494350822287508e-38, PT ;  /* 0x008000001900780b */ /* 0x000fce0003fae000 */
[----:B------:R-:W-:-:S04]  /*0500*/  @P2 FMUL R21, R21, 0.25 ;  /* 0x3e80000015152820 */ /* 0x000fc80000400000 */
[----:B------:R-:W-:Y:S01]  /*0510*/  @!P4 FMUL R21, R21, 16777216 ;  /* 0x4b8000001515c820 */ /* 0x000fe20000400000 */
[----:B------:R-:W-:-:S04]  /*0520*/  @P3 FMUL R25, R25, 0.25 ;  /* 0x3e80000019193820 */ /* 0x000fc80000400000 */
[----:B------:R-:W-:Y:S01]  /*0530*/  @!P5 FMUL R25, R25, 16777216 ;  /* 0x4b8000001919d820 */ /* 0x000fe20000400000 */
[----:B------:R-:W0:Y:S01]  /*0540*/  MUFU.RCP R21, R21 ;  /* 0x0000001500157308 */ /* 0x000e220000001000 */
[----:B------:R-:W-:-:S07]  /*0550*/  FSEL R2, R16, 1, P2 ;  /* 0x3f80000010027808 */ /* 0x000fce0001000000 */
[----:B------:R-:W1:Y:S01]  /*0560*/  MUFU.RCP R25, R25 ;  /* 0x0000001900197308 */ /* 0x000e620000001000 */
[----:B------:R-:W-:Y:S01]  /*0570*/  FSEL R16, R16, 1, P3 ;  /* 0x3f80000010107808 */ /* 0x000fe20001800000 */
[----:B------:R-:W-:Y:S01]  /*0580*/  @!P4 FMUL R2, R2, 16777216 ;  /* 0x4b8000000202c820 */ /* 0x000fe20000400000 */
[----:B--2---:R-:W-:-:S03]  /*0590*/  FADD R5, -R7, R5 ;  /* 0x0000000507057221 */ /* 0x004fc60000000100 */
[----:B------:R-:W-:Y:S01]  /*05a0*/  @!P5 FMUL R16, R16, 16777216 ;  /* 0x4b8000001010d820 */ /* 0x000fe20000400000 */
[----:B------:R-:W-:Y:S01]  /*05b0*/  FADD R4, -R6, R4 ;  /* 0x0000000406047221 */ /* 0x000fe20000000100 */
[----:B0-----:R-:W-:Y:S01]  /*05c0*/  FMUL R7, R21, R2 ;  /* 0x0000000215077220 */ /* 0x001fe20000400000 */
[----:B------:R-:W-:Y:S02]  /*05d0*/  IMAD.SHL.U32 R3, R9, 0x8, RZ ;  /* 0x0000000809037824 */ /* 0x000fe400078e00ff */
[----:B-1----:R-:W-:Y:S01]  /*05e0*/  FMUL R16, R25, R16 ;  /* 0x0000001019107220 */ /* 0x002fe20000400000 */
[----:B------:R-:W-:-:S03]  /*05f0*/  FMUL R7, R4, R7 ;  /* 0x0000000704077220 */ /* 0x000fc60000400000 */
[----:B------:R-:W-:Y:S01]  /*0600*/  FMUL R16, R5, R16 ;  /* 0x0000001005107220 */ /* 0x000fe20000400000 */
[----:B------:R-:W-:Y:S01]  /*0610*/  LOP3.LUT R2, R3, 0xf8, RZ, 0xc0, !PT ;  /* 0x000000f803027812 */ /* 0x000fe200078ec0ff */
[----:B-----5:R-:W-:Y:S02]  /*0620*/  FFMA R7, R7, R14, R12 ;  /* 0x0000000e07077223 */ /* 0x020fe4000000000c */
[----:B------:R-:W-:Y:S01]  /*0630*/  FFMA R13, R16, R15, R13 ;  /* 0x0000000f100d7223 */ /* 0x000fe2000000000d */
[----:B------:R-:W-:Y:S01]  /*0640*/  LOP3.LUT R8, R8, 0xf8, R3, 0xf8, !PT ;  /* 0x000000f808087812 */ /* 0x000fe200078ef803 */
[----:B------:R-:W-:Y:S01]  /*0650*/  VIADD R5, R2, UR4 ;  /* 0x0000000402057c36 */ /* 0x000fe20008000000 */
[----:B------:R-:W-:Y:S02]  /*0660*/  FSETP.GEU.AND P2, PT, R7, RZ, PT ;  /* 0x000000ff0700720b */ /* 0x000fe40003f4e000 */
[----:B------:R-:W-:Y:S01]  /*0670*/  FSETP.GEU.AND P3, PT, R13, RZ, PT ;  /* 0x000000ff0d00720b */ /* 0x000fe20003f6e000 */
[----:B------:R-:W-:Y:S01]  /*0680*/  IMAD R8, R8, 0x4, R5 ;  /* 0x0000000408087824 */ /* 0x000fe200078e0205 */
[----:B------:R-:W-:-:S02]  /*0690*/  FSEL R7, R7, RZ, P2 ;  /* 0x000000ff07077208 */ /* 0x000fc40001000000 */
[----:B------:R-:W-:-:S03]  /*06a0*/  FSEL R13, R13, RZ, P3 ;  /* 0x000000ff0d0d7208 */ /* 0x000fc60001800000 */
[----:B------:R-:W-:Y:S04]  /*06b0*/  STS [R8], R7 ;  /* 0x0000000708007388 */ /* 0x000fe80000000800 */
[----:B------:R-:W-:Y:S01]  /*06c0*/  STS [R8+0x14], R13 ;  /* 0x0000140d08007388 */ /* 0x000fe20000000800 */
[----:B------:R-:W-:Y:S02]  /*06d0*/  LOP3.LUT R5, R10, 0xfc, RZ, 0xc0, !PT ;  /* 0x000000fc0a057812 */ /* 0x000fe400078ec0ff */
[----:B------:R-:W-:-:S04]  /*06e0*/  LOP3.LUT R6, R3, 0x3f8, RZ, 0xc0, !PT ;  /* 0x000003f803067812 */ /* 0x000fc800078ec0ff */
[----:B------:R-:W-:Y:S01]  /*06f0*/  IADD3 R10, R6, UR4, R5 ;  /* 0x00000004060a7c10 */ /* 0x000fe2000fffe005 */
[----:B------:R-:W-:Y:S08]  /*0700*/  BAR.SYNC.DEFER_BLOCKING 0x0 ;  /* 0x0000000000007b1d */ /* 0x000ff00000010000 */
[----:B------:R-:W0:Y:S01]  /*0710*/  LDC.64 R4, c[0x0][0x240] ;  /* 0x00009000ff047b82 */ /* 0x000e220000000a00 */
[----:B------:R-:W-:Y:S04]  /*0720*/  LDS R2, [R10] ;  /* 0x000000000a027984 */ /* 0x000fe80000000800 */
[----:B------:R-:W1:Y:S01]  /*0730*/  LDS R3, [R10+0x4] ;  /* 0x000004000a037984 */ /* 0x000e620000000800 */
[----:B0-----:R-:W-:-:S04]  /*0740*/  IMAD.WIDE R4, R11, 0x4, R4 ;  /* 0x000000040b047825 */ /* 0x001fc800078e0204 */
[C---:B------:R-:W-:Y:S01]  /*0750*/  IMAD.SHL.U32 R12, R24.reuse, 0x80, RZ ;  /* 0x00000080180c7824 */ /* 0x040fe200078e00ff */
[----:B------:R-:W-:-:S04]  /*0760*/  LEA R24, R24, UR4, 0x4 ;  /* 0x0000000418187c11 */ /* 0x000fc8000f8e20ff */
[----:B------:R-:W-:Y:S02]  /*0770*/  LOP3.LUT R23, R23, R12, R20, 0xfe, !PT ;  /* 0x0000000c17177212 */ /* 0x000fe400078efe14 */
[----:B------:R-:W-:Y:S02]  /*0780*/  LEA.HI R12, R12, UR4, RZ, 0x1d ;  /* 0x000000040c0c7c11 */ /* 0x000fe4000f8fe8ff */
[----:B------:R-:W-:-:S05]  /*0790*/  LOP3.LUT R23, R23, R22, RZ, 0xfc, !PT ;  /* 0x0000001617177212 */ /* 0x000fca00078efcff */
[C---:B------:R-:W-:Y:S01]  /*07a0*/  IMAD R24, R23.reuse, 0x4, R24 ;  /* 0x0000000417187824 */ /* 0x040fe200078e0218 */
[----:B-1----:R0:W-:Y:S01]  /*07b0*/  @P1 STG.E.64 desc[UR6][R4.64], R2 ;  /* 0x0000000204001986 */ /* 0x0021e2000c101b06 */
[----:B----4-:R-:W-:Y:S01]  /*07c0*/  FADD R7, R2, R18 ;  /* 0x0000001202077221 */ /* 0x010fe20000000000 */
[----:B------:R-:W-:Y:S01]  /*07d0*/  BAR.SYNC.DEFER_BLOCKING 0x0 ;  /* 0x0000000000007b1d */ /* 0x000fe20000010000 */
[----:B------:R-:W-:Y:S02]  /*07e0*/  IMAD R12, R23, 0x4, R12 ;  /* 0x00000004170c7824 */ /* 0x000fe400078e020c */
[----:B------:R-:W-:Y:S01]  /*07f0*/  FADD R19, R3, R19 ;  /* 0x0000001303137221 */ /* 0x000fe20000000000 */
[----:B------:R-:W-:Y:S02]  /*0800*/  SHF.R.U32.HI R9, RZ, 0x2, R9 ;  /* 0x00000002ff097819 */ /* 0x000fe40000011609 */
[----:B------:R0:W-:Y:S04]  /*0810*/  STS [R24], R7 ;  /* 0x0000000718007388 */ /* 0x0001e80000000800 */
[----:B------:R0:W-:Y:S01]  /*0820*/  STS [R12+0x108], R19 ;  /* 0x000108130c007388 */ /* 0x0001e20000000800 */
[----:B------:R-:W-:-:S04]  /*0830*/  LOP3.LUT R9, R9, 0x18, RZ, 0xc0, !PT ;  /* 0x0000001809097812 */ /* 0x000fc800078ec0ff */
[----:B------:R-:W-:Y:S01]  /*0840*/  IADD3 R9, R6, UR4, R9 ;  /* 0x0000000406097c10 */ /* 0x000fe2000fffe009 */
[----:B------:R-:W-:Y:S06]  /*0850*/  BAR.SYNC.DEFER_BLOCKING 0x0 ;  /* 0x0000000000007b1d */ /* 0x000fec0000010000 */
[----:B0-----:R-:W-:Y:S05]  /*0860*/  @!P0 EXIT ;  /* 0x000000000000894d */ /* 0x001fea0003800000 */
[----:B------:R-:W0:Y:S01]  /*0870*/  LDS.64 R8, [R9] ;  /* 0x0000000009087984 */ /* 0x000e220000000a00 */
[----:B------:R-:W1:Y:S02]  /*0880*/  LDC.64 R2, c[0x0][0x248] ;  /* 0x00009200ff027b82 */ /* 0x000e640000000a00 */
[----:B-1----:R-:W-:-:S05]  /*0890*/  IMAD.WIDE R2, R0, 0x4, R2 ;  /* 0x0000000400027825 */ /* 0x002fca00078e0202 */
[----:B0-----:R-:W-:Y:S01]  /*08a0*/  STG.E.64 desc[UR6][R2.64], R8 ;  /* 0x0000000802007986 */ /* 0x001fe2000c101b06 */
[----:B------:R-:W-:Y:S05]  /*08b0*/  EXIT ;  /* 0x000000000000794d */ /* 0x000fea0003800000 */
.L_x_0:
[----:B------:R-:W-:-:S00]  /*08c0*/  BRA `(.L_x_0) ;  /* 0xfffffffc00fc7947 */ /* 0x000fc0000383ffff */
[----:B------:R-:W-:-:S00]  /*08d0*/  NOP ;  /* 0x0000000000007918 */ /* 0x000fc00000000000 */
        /* <DEDUP_REMOVED lines=10> */
.L_x_1:


//--------------------- .nv.global.init           --------------------------
	.section	.nv.global.init,"aw",@progbits
.nv.global.init:
	.type		_$_str,@object
	.size		_$_str,(_$_str_$_2 - _$_str)
_$_str:
        /*0000*/ 	.byte	0x5f, 0x5f, 0x43, 0x55, 0x44, 0x41, 0x5f, 0x46, 0x54, 0x5a, 0x00
	.type		_$_str_$_2,@object
	.size		_$_str_$_2,(.L_1 - _$_str_$_2)
_$_str_$_2:
        /*000b*/ 	.byte	0x5f, 0x5f, 0x43, 0x55, 0x44, 0x41, 0x5f, 0x50, 0x52, 0x45, 0x43, 0x5f, 0x53, 0x51, 0x52, 0x54
        /*001b*/ 	.byte	0x00
.L_1:


//--------------------- .nv.shared.triton_poi_fused__native_batch_norm_legit_no_training_add_relu_37 --------------------------
	.section	.nv.shared.triton_poi_fused__native_batch_norm_legit_no_training_add_relu_37,"aw",@nobits
	.sectionflags	@""
	.align	16
	.zero		1024


//--------------------- .nv.constant0.triton_poi_fused__native_batch_norm_legit_no_training_add_relu_37 --------------------------
	.section	.nv.constant0.triton_poi_fused__native_batch_norm_legit_no_training_add_relu_37,"a",@progbits
	.sectionflags	@""
	.align	4
.nv.constant0.triton_poi_fused__native_batch_norm_legit_no_training_add_relu_37:
	.zero		600
